//
// Generated by NVIDIA NVVM Compiler
//
// Compiler Build ID: CL-36424714
// Cuda compilation tools, release 13.0, V13.0.88
// Based on NVVM 20.0.0
//

.version 9.0
.target sm_100
.address_size 64

	// .globl	_Z17tiled_gpu_stencilPfS_iii
// _ZZ17tiled_gpu_stencilPfS_iiiE10in_sh_tile has been demoted

.visible .entry _Z17tiled_gpu_stencilPfS_iii(
	.param .u64 .ptr .align 1 _Z17tiled_gpu_stencilPfS_iii_param_0,
	.param .u64 .ptr .align 1 _Z17tiled_gpu_stencilPfS_iii_param_1,
	.param .u32 _Z17tiled_gpu_stencilPfS_iii_param_2,
	.param .u32 _Z17tiled_gpu_stencilPfS_iii_param_3,
	.param .u32 _Z17tiled_gpu_stencilPfS_iii_param_4
)
{
	.reg .pred 	%p<30>;
	.reg .b32 	%r<33>;
	.reg .b32 	%f<15>;
	.reg .b64 	%rd<9>;
	// demoted variable
	.shared .align 4 .b8 _ZZ17tiled_gpu_stencilPfS_iiiE10in_sh_tile[2048];
	ld.param.u64 	%rd1, [_Z17tiled_gpu_stencilPfS_iii_param_0];
	ld.param.u64 	%rd2, [_Z17tiled_gpu_stencilPfS_iii_param_1];
	ld.param.u32 	%r10, [_Z17tiled_gpu_stencilPfS_iii_param_2];
	ld.param.u32 	%r11, [_Z17tiled_gpu_stencilPfS_iii_param_3];
	ld.param.u32 	%r12, [_Z17tiled_gpu_stencilPfS_iii_param_4];
	mov.u32 	%r13, %ctaid.z;
	mov.u32 	%r1, %tid.z;
	mad.lo.s32 	%r2, %r13, 6, %r1;
	add.s32 	%r3, %r2, -1;
	setp.ne.s32 	%p1, %r2, 0;
	mov.u32 	%r14, %ctaid.y;
	mov.u32 	%r4, %tid.y;
	mad.lo.s32 	%r5, %r14, 6, %r4;
	add.s32 	%r6, %r5, -1;
	setp.ne.s32 	%p2, %r5, 0;
	mov.u32 	%r15, %ctaid.x;
	mov.u32 	%r16, %tid.x;
	add.s32 	%r7, %r16, -1;
	mad.lo.s32 	%r8, %r15, 6, %r7;
	setp.gt.s32 	%p3, %r8, -1;
	setp.lt.s32 	%p4, %r8, %r10;
	and.pred  	%p5, %p3, %p4;
	setp.le.s32 	%p6, %r5, %r11;
	and.pred  	%p7, %p2, %p6;
	and.pred  	%p9, %p5, %p7;
	setp.le.s32 	%p10, %r2, %r12;
	and.pred  	%p11, %p1, %p10;
	and.pred  	%p13, %p9, %p11;
	shl.b32 	%r17, %r1, 8;
	mov.u32 	%r18, _ZZ17tiled_gpu_stencilPfS_iiiE10in_sh_tile;
	add.s32 	%r19, %r18, %r17;
	shl.b32 	%r20, %r4, 5;
	add.s32 	%r21, %r19, %r20;
	shl.b32 	%r22, %r16, 2;
	add.s32 	%r9, %r21, %r22;
	not.pred 	%p14, %p13;
	@%p14 bra 	$L__BB0_2;
	cvta.to.global.u64 	%rd3, %rd1;
	mad.lo.s32 	%r24, %r11, %r3, %r6;
	mad.lo.s32 	%r25, %r24, %r10, %r8;
	mul.wide.s32 	%rd4, %r25, 4;
	add.s64 	%rd5, %rd3, %rd4;
	ld.global.f32 	%f1, [%rd5];
	st.shared.f32 	[%r9], %f1;
	bra.uni 	$L__BB0_3;
$L__BB0_2:
	mov.b32 	%r23, 0;
	st.shared.u32 	[%r9], %r23;
$L__BB0_3:
	bar.sync 	0;
	setp.lt.u32 	%p15, %r2, 2;
	setp.ge.s32 	%p16, %r2, %r12;
	or.pred  	%p17, %p15, %p16;
	@%p17 bra 	$L__BB0_7;
	setp.lt.u32 	%p18, %r5, 2;
	setp.ge.s32 	%p19, %r5, %r11;
	or.pred  	%p20, %p18, %p19;
	@%p20 bra 	$L__BB0_7;
	setp.lt.s32 	%p21, %r8, 1;
	add.s32 	%r26, %r10, -1;
	setp.ge.s32 	%p22, %r8, %r26;
	or.pred  	%p23, %p21, %p22;
	add.s32 	%r28, %r1, -1;
	setp.gt.u32 	%p24, %r28, 5;
	or.pred  	%p25, %p23, %p24;
	add.s32 	%r30, %r4, -1;
	setp.gt.u32 	%p26, %r30, 5;
	or.pred  	%p27, %p25, %p26;
	setp.gt.u32 	%p28, %r7, 5;
	or.pred  	%p29, %p27, %p28;
	@%p29 bra 	$L__BB0_7;
	ld.shared.f32 	%f2, [%r9];
	ld.shared.f32 	%f3, [%r9+-4];
	add.f32 	%f4, %f2, %f3;
	ld.shared.f32 	%f5, [%r9+4];
	add.f32 	%f6, %f4, %f5;
	ld.shared.f32 	%f7, [%r9+-32];
	add.f32 	%f8, %f6, %f7;
	ld.shared.f32 	%f9, [%r9+32];
	add.f32 	%f10, %f8, %f9;
	ld.shared.f32 	%f11, [%r9+-256];
	add.f32 	%f12, %f10, %f11;
	ld.shared.f32 	%f13, [%r9+256];
	add.f32 	%f14, %f12, %f13;
	mad.lo.s32 	%r31, %r11, %r3, %r6;
	mad.lo.s32 	%r32, %r31, %r10, %r8;
	cvta.to.global.u64 	%rd6, %rd2;
	mul.wide.s32 	%rd7, %r32, 4;
	add.s64 	%rd8, %rd6, %rd7;
	st.global.f32 	[%rd8], %f14;
$L__BB0_7:
	ret;

}


// ===== COMPILED SASS (sm_100) =====

	.target	sm_100

	.elftype	@"ET_EXEC"


//--------------------- .note.nv.tkinfo           --------------------------
	.section	.note.nv.tkinfo,"",@"SHT_NOTE"
	.sectionflags	@"SHF_NOTE_NV_TKINFO"
	.tkinfo
        /*0018*/ 	.word	0x00000002
        /*0030*/ 	.string	""
        /*0030*/ 	.string	"ptxas"
        /*0030*/ 	.string	"Cuda compilation tools, release 13.0, V13.0.88"
        /*0030*/ 	.string	"Build cuda_13.0.r13.0/compiler.36424714_0"
        /*0030*/ 	.string	"-arch sm_100 -m 64 "



//--------------------- .note.nv.cuinfo           --------------------------
	.section	.note.nv.cuinfo,"",@"SHT_NOTE"
	.sectionflags	@"SHF_NOTE_NV_CUINFO"
        /*0018*/ 	.short	0x0002
        /*001a*/ 	.short	0x0064
        /*001c*/ 	.short	0x0082
	.zero		2


//--------------------- .nv.info                  --------------------------
	.section	.nv.info,"",@"SHT_CUDA_INFO"
	.align	4


	//----- nvinfo : EIATTR_REGCOUNT
	.align		4
        /*0000*/ 	.byte	0x04, 0x2f
        /*0002*/ 	.short	(.L_1 - .L_0)
	.align		4
.L_0:
        /*0004*/ 	.word	index@(_Z17tiled_gpu_stencilPfS_iii)
        /*0008*/ 	.word	0x00000016


	//----- nvinfo : EIATTR_FRAME_SIZE
	.align		4
.L_1:
        /*000c*/ 	.byte	0x04, 0x11
        /*000e*/ 	.short	(.L_3 - .L_2)
	.align		4
.L_2:
        /*0010*/ 	.word	index@(_Z17tiled_gpu_stencilPfS_iii)
        /*0014*/ 	.word	0x00000000


	//----- nvinfo : EIATTR_MIN_STACK_SIZE
	.align		4
.L_3:
        /*0018*/ 	.byte	0x04, 0x12
        /*001a*/ 	.short	(.L_5 - .L_4)
	.align		4
.L_4:
        /*001c*/ 	.word	index@(_Z17tiled_gpu_stencilPfS_iii)
        /*0020*/ 	.word	0x00000000
.L_5:


//--------------------- .nv.compat                --------------------------
	.section	.nv.compat,"",@"SHT_CUDA_COMPAT_INFO"
	.align	4
        /*0000*/ 	.byte	0x02, 0x09, 0x00, 0x00, 0x02, 0x02, 0x01, 0x00, 0x02, 0x05, 0x05, 0x00, 0x03, 0x07, 0x01, 0x01
        /*0010*/ 	.byte	0x02, 0x03, 0x00, 0x00, 0x02, 0x06, 0x01, 0x00, 0x04, 0x0b, 0x08, 0x00, 0x09, 0x00, 0x00, 0x00
        /*0020*/ 	.byte	0x00, 0x00, 0x00, 0x00


//--------------------- .nv.info._Z17tiled_gpu_stencilPfS_iii --------------------------
	.section	.nv.info._Z17tiled_gpu_stencilPfS_iii,"",@"SHT_CUDA_INFO"
	.sectionflags	@""
	.align	4


	//----- nvinfo : EIATTR_CUDA_API_VERSION
	.align		4
        /*0000*/ 	.byte	0x04, 0x37
        /*0002*/ 	.short	(.L_7 - .L_6)
.L_6:
        /*0004*/ 	.word	0x00000082


	//----- nvinfo : EIATTR_KPARAM_INFO
	.align		4
.L_7:
        /*0008*/ 	.byte	0x04, 0x17
        /*000a*/ 	.short	(.L_9 - .L_8)
.L_8:
        /*000c*/ 	.word	0x00000000
        /*0010*/ 	.short	0x0004
        /*0012*/ 	.short	0x0018
        /*0014*/ 	.byte	0x00, 0xf0, 0x11, 0x00


	//----- nvinfo : EIATTR_KPARAM_INFO
	.align		4
.L_9:
        /*0018*/ 	.byte	0x04, 0x17
        /*001a*/ 	.short	(.L_11 - .L_10)
.L_10:
        /*001c*/ 	.word	0x00000000
        /*0020*/ 	.short	0x0003
        /*0022*/ 	.short	0x0014
        /*0024*/ 	.byte	0x00, 0xf0, 0x11, 0x00


	//----- nvinfo : EIATTR_KPARAM_INFO
	.align		4
.L_11:
        /*0028*/ 	.byte	0x04, 0x17
        /*002a*/ 	.short	(.L_13 - .L_12)
.L_12:
        /*002c*/ 	.word	0x00000000
        /*0030*/ 	.short	0x0002
        /*0032*/ 	.short	0x0010
        /*0034*/ 	.byte	0x00, 0xf0, 0x11, 0x00


	//----- nvinfo : EIATTR_KPARAM_INFO
	.align		4
.L_13:
        /*0038*/ 	.byte	0x04, 0x17
        /*003a*/ 	.short	(.L_15 - .L_14)
.L_14:
        /*003c*/ 	.word	0x00000000
        /*0040*/ 	.short	0x0001
        /*0042*/ 	.short	0x0008
        /*0044*/ 	.byte	0x00, 0xf5, 0x21, 0x00


	//----- nvinfo : EIATTR_KPARAM_INFO
	.align		4
.L_15:
        /*0048*/ 	.byte	0x04, 0x17
        /*004a*/ 	.short	(.L_17 - .L_16)
.L_16:
        /*004c*/ 	.word	0x00000000
        /*0050*/ 	.short	0x0000
        /*0052*/ 	.short	0x0000
        /*0054*/ 	.byte	0x00, 0xf5, 0x21, 0x00


	//----- nvinfo : EIATTR_SPARSE_MMA_MASK
	.align		4
.L_17:
        /*0058*/ 	.byte	0x03, 0x50
        /*005a*/ 	.short	0x0000


	//----- nvinfo : EIATTR_MAXREG_COUNT
	.align		4
        /*005c*/ 	.byte	0x03, 0x1b
        /*005e*/ 	.short	0x00ff


	//----- nvinfo : EIATTR_NUM_BARRIERS
	.align		4
        /*0060*/ 	.byte	0x02, 0x4c
        /*0062*/ 	.byte	0x01
	.zero		1


	//----- nvinfo : EIATTR_MERCURY_ISA_VERSION
	.align		4
        /*0064*/ 	.byte	0x03, 0x5f
        /*0066*/ 	.short	0x0101


	//----- nvinfo : EIATTR_VRC_CTA_INIT_COUNT
	.align		4
        /*0068*/ 	.byte	0x02, 0x4a
	.zero		1
	.zero		1


	//----- nvinfo : EIATTR_EXIT_INSTR_OFFSETS
	.align		4
        /*006c*/ 	.byte	0x04, 0x1c
        /*006e*/ 	.short	(.L_19 - .L_18)


	//   ....[0]....
.L_18:
        /*0070*/ 	.word	0x00000270


	//   ....[1]....
        /*0074*/ 	.word	0x000002a0


	//   ....[2]....
        /*0078*/ 	.word	0x00000330


	//   ....[3]....
        /*007c*/ 	.word	0x00000460


	//----- nvinfo : EIATTR_CBANK_PARAM_SIZE
	.align		4
.L_19:
        /*0080*/ 	.byte	0x03, 0x19
        /*0082*/ 	.short	0x001c


	//----- nvinfo : EIATTR_PARAM_CBANK
	.align		4
        /*0084*/ 	.byte	0x04, 0x0a
        /*0086*/ 	.short	(.L_21 - .L_20)
	.align		4
.L_20:
        /*0088*/ 	.word	index@(.nv.constant0._Z17tiled_gpu_stencilPfS_iii)
        /*008c*/ 	.short	0x0380
        /*008e*/ 	.short	0x001c


	//----- nvinfo : EIATTR_SW_WAR
	.align		4
.L_21:
        /*0090*/ 	.byte	0x04, 0x36
        /*0092*/ 	.short	(.L_23 - .L_22)
.L_22:
        /*0094*/ 	.word	0x00000008
.L_23:


//--------------------- .nv.callgraph             --------------------------
	.section	.nv.callgraph,"",@"SHT_CUDA_CALLGRAPH"
	.align	4
	.sectionentsize	8
	.align		4
        /*0000*/ 	.word	0x00000000
	.align		4
        /*0004*/ 	.word	0xffffffff
	.align		4
        /*0008*/ 	.word	0x00000000
	.align		4
        /*000c*/ 	.word	0xfffffffe
	.align		4
        /*0010*/ 	.word	0x00000000
	.align		4
        /*0014*/ 	.word	0xfffffffd
	.align		4
        /*0018*/ 	.word	0x00000000
	.align		4
        /*001c*/ 	.word	0xfffffffc


//--------------------- .text._Z17tiled_gpu_stencilPfS_iii --------------------------
	.section	.text._Z17tiled_gpu_stencilPfS_iii,"ax",@progbits
	.align	128
        .global         _Z17tiled_gpu_stencilPfS_iii
        .type           _Z17tiled_gpu_stencilPfS_iii,@function
        .size           _Z17tiled_gpu_stencilPfS_iii,(.L_x_1 - _Z17tiled_gpu_stencilPfS_iii)
        .other          _Z17tiled_gpu_stencilPfS_iii,@"STO_CUDA_ENTRY STV_DEFAULT"
_Z17tiled_gpu_stencilPfS_iii:
.text._Z17tiled_gpu_stencilPfS_iii:
[----:B------:R-:W-:Y:S01]  /*0000*/  LDC R1, c[0x0][0x37c] ;  /* 0x0000df00ff017b82 */ /* 0x000fe20000000800 */
[----:B------:R-:W0:Y:S01]  /*0010*/  S2R R12, SR_TID.X ;  /* 0x00000000000c7919 */ /* 0x000e220000002100 */
[----:B------:R-:W1:Y:S01]  /*0020*/  LDCU.64 UR8, c[0x0][0x390] ;  /* 0x00007200ff0877ac */ /* 0x000e620008000a00 */
[----:B------:R-:W2:Y:S01]  /*0030*/  S2R R7, SR_CTAID.Y ;  /* 0x0000000000077919 */ /* 0x000ea20000002600 */
[----:B------:R-:W3:Y:S01]  /*0040*/  LDCU UR10, c[0x0][0x398] ;  /* 0x00007300ff0a77ac */ /* 0x000ee20008000800 */
[----:B------:R-:W2:Y:S01]  /*0050*/  S2R R10, SR_TID.Y ;  /* 0x00000000000a7919 */ /* 0x000ea20000002200 */
[----:B------:R-:W4:Y:S01]  /*0060*/  LDCU.64 UR6, c[0x0][0x358] ;  /* 0x00006b00ff0677ac */ /* 0x000f220008000a00 */
[----:B------:R-:W5:Y:S01]  /*0070*/  S2R R6, SR_CTAID.Z ;  /* 0x0000000000067919 */ /* 0x000f620000002700 */
[----:B------:R-:W5:Y:S01]  /*0080*/  S2R R11, SR_TID.Z ;  /* 0x00000000000b7919 */ /* 0x000f620000002300 */
[----:B------:R-:W3:Y:S01]  /*0090*/  S2R R3, SR_CTAID.X ;  /* 0x0000000000037919 */ /* 0x000ee20000002500 */
[----:B0-----:R-:W-:-:S02]  /*00a0*/  VIADD R8, R12, 0xffffffff ;  /* 0xffffffff0c087836 */ /* 0x001fc40000000000 */
[----:B--2---:R-:W-:-:S04]  /*00b0*/  IMAD R7, R7, 0x6, R10 ;  /* 0x0000000607077824 */ /* 0x004fc800078e020a */
[C---:B------:R-:W-:Y:S01]  /*00c0*/  VIADD R4, R7.reuse, 0xffffffff ;  /* 0xffffffff07047836 */ /* 0x040fe20000000000 */
[----:B-1----:R-:W-:Y:S01]  /*00d0*/  ISETP.GT.AND P1, PT, R7, UR9, PT ;  /* 0x0000000907007c0c */ /* 0x002fe2000bf24270 */
[----:B-----5:R-:W-:-:S03]  /*00e0*/  IMAD R6, R6, 0x6, R11 ;  /* 0x0000000606067824 */ /* 0x020fc600078e020b */
[----:B------:R-:W-:Y:S01]  /*00f0*/  ISETP.NE.AND P1, PT, R7, RZ, !P1 ;  /* 0x000000ff0700720c */ /* 0x000fe20004f25270 */
[----:B---3--:R-:W-:Y:S01]  /*0100*/  IMAD R0, R3, 0x6, R8 ;  /* 0x0000000603007824 */ /* 0x008fe200078e0208 */
[C---:B------:R-:W-:Y:S02]  /*0110*/  ISETP.GT.AND P2, PT, R6.reuse, UR10, PT ;  /* 0x0000000a06007c0c */ /* 0x040fe4000bf44270 */
[----:B------:R-:W-:Y:S02]  /*0120*/  IADD3 R5, PT, PT, R6, -0x1, RZ ;  /* 0xffffffff06057810 */ /* 0x000fe40007ffe0ff */
[----:B------:R-:W-:Y:S02]  /*0130*/  ISETP.GE.AND P0, PT, R0, UR8, PT ;  /* 0x0000000800007c0c */ /* 0x000fe4000bf06270 */
[----:B------:R-:W-:Y:S02]  /*0140*/  ISETP.NE.AND P2, PT, R6, RZ, !P2 ;  /* 0x000000ff0600720c */ /* 0x000fe40005745270 */
[----:B------:R-:W-:-:S04]  /*0150*/  ISETP.GT.AND P0, PT, R0, -0x1, !P0 ;  /* 0xffffffff0000780c */ /* 0x000fc80004704270 */
[----:B------:R-:W-:-:S13]  /*0160*/  PLOP3.LUT P0, PT, P2, P0, P1, 0x80, 0x0 ;  /* 0x000000000000781c */ /* 0x000fda0001701010 */
[----:B------:R-:W0:Y:S01]  /*0170*/  @P0 LDC.64 R2, c[0x0][0x380] ;  /* 0x0000e000ff020b82 */ /* 0x000e220000000a00 */
[----:B------:R-:W-:-:S04]  /*0180*/  @P0 IMAD R9, R5, UR9, R4 ;  /* 0x0000000905090c24 */ /* 0x000fc8000f8e0204 */
[----:B------:R-:W-:-:S04]  /*0190*/  @P0 IMAD R9, R9, UR8, R0 ;  /* 0x0000000809090c24 */ /* 0x000fc8000f8e0200 */
[----:B0-----:R-:W-:-:S06]  /*01a0*/  @P0 IMAD.WIDE R2, R9, 0x4, R2 ;  /* 0x0000000409020825 */ /* 0x001fcc00078e0202 */
[----:B----4-:R-:W2:Y:S01]  /*01b0*/  @P0 LDG.E R2, desc[UR6][R2.64] ;  /* 0x0000000602020981 */ /* 0x010ea2000c1e1900 */
[----:B------:R-:W0:Y:S01]  /*01c0*/  S2UR UR5, SR_CgaCtaId ;  /* 0x00000000000579c3 */ /* 0x000e220000008800 */
[----:B------:R-:W-:Y:S01]  /*01d0*/  UMOV UR4, 0x400 ;  /* 0x0000040000047882 */ /* 0x000fe20000000000 */
[----:B------:R-:W-:-:S04]  /*01e0*/  ISETP.GE.AND P1, PT, R6, UR10, PT ;  /* 0x0000000a06007c0c */ /* 0x000fc8000bf26270 */
[----:B------:R-:W-:Y:S01]  /*01f0*/  ISETP.LT.U32.OR P1, PT, R6, 0x2, P1 ;  /* 0x000000020600780c */ /* 0x000fe20000f21470 */
[----:B0-----:R-:W-:-:S06]  /*0200*/  ULEA UR4, UR5, UR4, 0x18 ;  /* 0x0000000405047291 */ /* 0x001fcc000f8ec0ff */
[----:B------:R-:W-:-:S04]  /*0210*/  LEA R9, R11, UR4, 0x8 ;  /* 0x000000040b097c11 */ /* 0x000fc8000f8e40ff */
[----:B------:R-:W-:-:S05]  /*0220*/  LEA R9, R10, R9, 0x5 ;  /* 0x000000090a097211 */ /* 0x000fca00078e28ff */
[----:B------:R-:W-:-:S05]  /*0230*/  IMAD R9, R12, 0x4, R9 ;  /* 0x000000040c097824 */ /* 0x000fca00078e0209 */
[----:B--2---:R0:W-:Y:S04]  /*0240*/  @P0 STS [R9], R2 ;  /* 0x0000000209000388 */ /* 0x0041e80000000800 */
[----:B------:R0:W-:Y:S01]  /*0250*/  @!P0 STS [R9], RZ ;  /* 0x000000ff09008388 */ /* 0x0001e20000000800 */
[----:B------:R-:W-:Y:S06]  /*0260*/  BAR.SYNC.DEFER_BLOCKING 0x0 ;  /* 0x0000000000007b1d */ /* 0x000fec0000010000 */
[----:B------:R-:W-:Y:S05]  /*0270*/  @P1 EXIT ;  /* 0x000000000000194d */ /* 0x000fea0003800000 */
[----:B------:R-:W-:-:S04]  /*0280*/  ISETP.GE.AND P0, PT, R7, UR9, PT ;  /* 0x0000000907007c0c */ /* 0x000fc8000bf06270 */
[----:B------:R-:W-:-:S13]  /*0290*/  ISETP.LT.U32.OR P0, PT, R7, 0x2, P0 ;  /* 0x000000020700780c */ /* 0x000fda0000701470 */
[----:B------:R-:W-:Y:S05]  /*02a0*/  @P0 EXIT ;  /* 0x000000000000094d */ /* 0x000fea0003800000 */
[----:B------:R-:W-:Y:S01]  /*02b0*/  UIADD3 UR4, UPT, UPT, UR8, -0x1, URZ ;  /* 0xffffffff08047890 */ /* 0x000fe2000fffe0ff */
[----:B0-----:R-:W-:Y:S01]  /*02c0*/  IADD3 R2, PT, PT, R11, -0x1, RZ ;  /* 0xffffffff0b027810 */ /* 0x001fe20007ffe0ff */
[----:B------:R-:W-:-:S04]  /*02d0*/  VIADD R3, R10, 0xffffffff ;  /* 0xffffffff0a037836 */ /* 0x000fc80000000000 */
[----:B------:R-:W-:-:S04]  /*02e0*/  ISETP.GE.AND P0, PT, R0, UR4, PT ;  /* 0x0000000400007c0c */ /* 0x000fc8000bf06270 */
[----:B------:R-:W-:-:S04]  /*02f0*/  ISETP.LT.OR P0, PT, R0, 0x1, P0 ;  /* 0x000000010000780c */ /* 0x000fc80000701670 */
[----:B------:R-:W-:-:S04]  /*0300*/  ISETP.GT.U32.OR P0, PT, R2, 0x5, P0 ;  /* 0x000000050200780c */ /* 0x000fc80000704470 */
[----:B------:R-:W-:-:S04]  /*0310*/  ISETP.GT.U32.OR P0, PT, R3, 0x5, P0 ;  /* 0x000000050300780c */ /* 0x000fc80000704470 */
[----:B------:R-:W-:-:S13]  /*0320*/  ISETP.GT.U32.OR P0, PT, R8, 0x5, P0 ;  /* 0x000000050800780c */ /* 0x000fda0000704470 */
[----:B------:R-:W-:Y:S05]  /*0330*/  @P0 EXIT ;  /* 0x000000000000094d */ /* 0x000fea0003800000 */
[----:B------:R-:W-:Y:S01]  /*0340*/  LDS R6, [R9] ;  /* 0x0000000009067984 */ /* 0x000fe20000000800 */
[----:B------:R-:W0:Y:S01]  /*0350*/  LDC.64 R2, c[0x0][0x388] ;  /* 0x0000e200ff027b82 */ /* 0x000e220000000a00 */
[----:B------:R-:W-:Y:S02]  /*0360*/  IMAD R5, R5, UR9, R4 ;  /* 0x0000000905057c24 */ /* 0x000fe4000f8e0204 */
[----:B------:R-:W1:Y:S02]  /*0370*/  LDS R7, [R9+-0x4] ;  /* 0xfffffc0009077984 */ /* 0x000e640000000800 */
[----:B------:R-:W-:Y:S02]  /*0380*/  IMAD R5, R5, UR8, R0 ;  /* 0x0000000805057c24 */ /* 0x000fe4000f8e0200 */
[----:B------:R-:W2:Y:S04]  /*0390*/  LDS R11, [R9+0x4] ;  /* 0x00000400090b7984 */ /* 0x000ea80000000800 */
[----:B------:R-:W3:Y:S04]  /*03a0*/  LDS R13, [R9+-0x20] ;  /* 0xffffe000090d7984 */ /* 0x000ee80000000800 */
[----:B------:R-:W4:Y:S04]  /*03b0*/  LDS R15, [R9+0x20] ;  /* 0x00002000090f7984 */ /* 0x000f280000000800 */
[----:B------:R-:W5:Y:S04]  /*03c0*/  LDS R17, [R9+-0x100] ;  /* 0xffff000009117984 */ /* 0x000f680000000800 */
[----:B------:R-:W5:Y:S01]  /*03d0*/  LDS R19, [R9+0x100] ;  /* 0x0001000009137984 */ /* 0x000f620000000800 */
[----:B0-----:R-:W-:-:S04]  /*03e0*/  IMAD.WIDE R2, R5, 0x4, R2 ;  /* 0x0000000405027825 */ /* 0x001fc800078e0202 */
[----:B-1----:R-:W-:-:S04]  /*03f0*/  FADD R6, R6, R7 ;  /* 0x0000000706067221 */ /* 0x002fc80000000000 */
[----:B--2---:R-:W-:-:S04]  /*0400*/  FADD R6, R6, R11 ;  /* 0x0000000b06067221 */ /* 0x004fc80000000000 */
[----:B---3--:R-:W-:-:S04]  /*0410*/  FADD R6, R6, R13 ;  /* 0x0000000d06067221 */ /* 0x008fc80000000000 */
[----:B----4-:R-:W-:-:S04]  /*0420*/  FADD R6, R6, R15 ;  /* 0x0000000f06067221 */ /* 0x010fc80000000000 */
[----:B-----5:R-:W-:-:S04]  /*0430*/  FADD R6, R6, R17 ;  /* 0x0000001106067221 */ /* 0x020fc80000000000 */
[----:B------:R-:W-:-:S05]  /*0440*/  FADD R19, R6, R19 ;  /* 0x0000001306137221 */ /* 0x000fca0000000000 */
[----:B------:R-:W-:Y:S01]  /*0450*/  STG.E desc[UR6][R2.64], R19 ;  /* 0x0000001302007986 */ /* 0x000fe2000c101906 */
[----:B------:R-:W-:Y:S05]  /*0460*/  EXIT ;  /* 0x000000000000794d */ /* 0x000fea0003800000 */
.L_x_0:
[----:B------:R-:W-:-:S00]  /*0470*/  BRA `(.L_x_0) ;  /* 0xfffffffc00fc7947 */ /* 0x000fc0000383ffff */
[----:B------:R-:W-:-:S00]  /*0480*/  NOP ;  /* 0x0000000000007918 */ /* 0x000fc00000000000 */
[----:B------:R-:W-:-:S00]  /*0490*/  NOP ;  /* 0x0000000000007918 */ /* 0x000fc00000000000 */
[----:B------:R-:W-:-:S00]  /*04a0*/  NOP ;  /* 0x0000000000007918 */ /* 0x000fc00000000000 */
[----:B------:R-:W-:-:S00]  /*04b0*/  NOP ;  /* 0x0000000000007918 */ /* 0x000fc00000000000 */
[----:B------:R-:W-:-:S00]  /*04c0*/  NOP ;  /* 0x0000000000007918 */ /* 0x000fc00000000000 */
[----:B------:R-:W-:-:S00]  /*04d0*/  NOP ;  /* 0x0000000000007918 */ /* 0x000fc00000000000 */
[----:B------:R-:W-:-:S00]  /*04e0*/  NOP ;  /* 0x0000000000007918 */ /* 0x000fc00000000000 */
[----:B------:R-:W-:-:S00]  /*04f0*/  NOP ;  /* 0x0000000000007918 */ /* 0x000fc00000000000 */
.L_x_1:


//--------------------- .nv.shared._Z17tiled_gpu_stencilPfS_iii --------------------------
	.section	.nv.shared._Z17tiled_gpu_stencilPfS_iii,"aw",@nobits
	.sectionflags	@""
	.align	4
.nv.shared._Z17tiled_gpu_stencilPfS_iii:
	.zero		3072


//--------------------- .nv.shared.reserved.0     --------------------------
	.section	.nv.shared.reserved.0,"aw",@nobits
	.weak		__nv_reservedSMEM_offset_0_alias
	.size		__nv_reservedSMEM_offset_0_alias, 0, 64
	.other		__nv_reservedSMEM_offset_0_alias,@"STO_CUDA_RESERVED_SHARED STV_DEFAULT"
__nv_reservedSMEM_offset_0_alias:
	.zero		0
	.zero		64


//--------------------- .nv.constant0._Z17tiled_gpu_stencilPfS_iii --------------------------
	.section	.nv.constant0._Z17tiled_gpu_stencilPfS_iii,"a",@progbits
	.sectionflags	@""
	.align	4
.nv.constant0._Z17tiled_gpu_stencilPfS_iii:
	.zero		924


//--------------------- SYMBOLS --------------------------

	.type		.nv.reservedSmem.offset0,@object
	.size		.nv.reservedSmem.offset0,0x4
	.type		.nv.reservedSmem.cap,@object
	.size		.nv.reservedSmem.cap,0x4
